	.headerflags	@"EF_CUDA_TEXMODE_UNIFIED EF_CUDA_64BIT_ADDRESS EF_CUDA_ACCELERATORS EF_CUDA_SM90 EF_CUDA_VIRTUAL_SM(EF_CUDA_SM90)"
	.elftype	@"ET_EXEC"


//--------------------- .nv.info                  --------------------------
	.section	.nv.info,"",@"SHT_CUDA_INFO"
	.align	4


	//----- nvinfo : EIATTR_REGCOUNT
	.align		4
        /*0000*/ 	.byte	0x04, 0x2f
        /*0002*/ 	.short	(.L_2 - .L_1)
	.align		4
.L_1:
        /*0004*/ 	.word	index@(triton_poi_fused_add_native_group_norm_relu_30)
        /*0008*/ 	.word	0x0000001c


	//----- nvinfo : EIATTR_MIN_STACK_SIZE
	.align		4
.L_2:
        /*000c*/ 	.byte	0x04, 0x12
        /*000e*/ 	.short	(.L_4 - .L_3)
	.align		4
.L_3:
        /*0010*/ 	.word	index@(triton_poi_fused_add_native_group_norm_relu_30)
        /*0014*/ 	.word	0x00000000


	//----- nvinfo : EIATTR_FRAME_SIZE
	.align		4
.L_4:
        /*0018*/ 	.byte	0x04, 0x11
        /*001a*/ 	.short	(.L_6 - .L_5)
	.align		4
.L_5:
        /*001c*/ 	.word	index@(triton_poi_fused_add_native_group_norm_relu_30)
        /*0020*/ 	.word	0x00000000


	//----- nvinfo : EIATTR_MIN_STACK_SIZE
	.align		4
.L_6:
        /*0024*/ 	.byte	0x04, 0x12
        /*0026*/ 	.short	(.L_8 - .L_7)
	.align		4
.L_7:
        /*0028*/ 	.word	index@(triton_poi_fused_add_native_group_norm_relu_30)
        /*002c*/ 	.word	0x00000000
.L_8:


//--------------------- .nv.info.triton_poi_fused_add_native_group_norm_relu_30 --------------------------
	.section	.nv.info.triton_poi_fused_add_native_group_norm_relu_30,"",@"SHT_CUDA_INFO"
	.sectionflags	@""
	.align	4


	//----- nvinfo : EIATTR_CUDA_API_VERSION
	.align		4
        /*0000*/ 	.byte	0x04, 0x37
        /*0002*/ 	.short	(.L_10 - .L_9)
.L_9:
        /*0004*/ 	.word	0x0000007c


	//----- nvinfo : EIATTR_KPARAM_INFO
	.align		4
.L_10:
        /*0008*/ 	.byte	0x04, 0x17
        /*000a*/ 	.short	(.L_12 - .L_11)
.L_11:
        /*000c*/ 	.word	0x00000000
        /*0010*/ 	.short	0x000b
        /*0012*/ 	.short	0x0058
        /*0014*/ 	.byte	0x00, 0xf0, 0x11, 0x00


	//----- nvinfo : EIATTR_KPARAM_INFO
	.align		4
.L_12:
        /*0018*/ 	.byte	0x04, 0x17
        /*001a*/ 	.short	(.L_14 - .L_13)
.L_13:
        /*001c*/ 	.word	0x00000000
        /*0020*/ 	.short	0x000a
        /*0022*/ 	.short	0x0050
        /*0024*/ 	.byte	0x00, 0xf4, 0x21, 0x00


	//----- nvinfo : EIATTR_KPARAM_INFO
	.align		4
.L_14:
        /*0028*/ 	.byte	0x04, 0x17
        /*002a*/ 	.short	(.L_16 - .L_15)
.L_15:
        /*002c*/ 	.word	0x00000000
        /*0030*/ 	.short	0x0009
        /*0032*/ 	.short	0x0048
        /*0034*/ 	.byte	0x00, 0xf4, 0x21, 0x00


	//----- nvinfo : EIATTR_KPARAM_INFO
	.align		4
.L_16:
        /*0038*/ 	.byte	0x04, 0x17
        /*003a*/ 	.short	(.L_18 - .L_17)
.L_17:
        /*003c*/ 	.word	0x00000000
        /*0040*/ 	.short	0x0008
        /*0042*/ 	.short	0x0040
        /*0044*/ 	.byte	0x00, 0xf4, 0x21, 0x00


	//----- nvinfo : EIATTR_KPARAM_INFO
	.align		4
.L_18:
        /*0048*/ 	.byte	0x04, 0x17
        /*004a*/ 	.short	(.L_20 - .L_19)
.L_19:
        /*004c*/ 	.word	0x00000000
        /*0050*/ 	.short	0x0007
        /*0052*/ 	.short	0x0038
        /*0054*/ 	.byte	0x00, 0xf4, 0x21, 0x00


	//----- nvinfo : EIATTR_KPARAM_INFO
	.align		4
.L_20:
        /*0058*/ 	.byte	0x04, 0x17
        /*005a*/ 	.short	(.L_22 - .L_21)
.L_21:
        /*005c*/ 	.word	0x00000000
        /*0060*/ 	.short	0x0006
        /*0062*/ 	.short	0x0030
        /*0064*/ 	.byte	0x00, 0xf4, 0x21, 0x00


	//----- nvinfo : EIATTR_KPARAM_INFO
	.align		4
.L_22:
        /*0068*/ 	.byte	0x04, 0x17
        /*006a*/ 	.short	(.L_24 - .L_23)
.L_23:
        /*006c*/ 	.word	0x00000000
        /*0070*/ 	.short	0x0005
        /*0072*/ 	.short	0x0028
        /*0074*/ 	.byte	0x00, 0xf4, 0x21, 0x00


	//----- nvinfo : EIATTR_KPARAM_INFO
	.align		4
.L_24:
        /*0078*/ 	.byte	0x04, 0x17
        /*007a*/ 	.short	(.L_26 - .L_25)
.L_25:
        /*007c*/ 	.word	0x00000000
        /*0080*/ 	.short	0x0004
        /*0082*/ 	.short	0x0020
        /*0084*/ 	.byte	0x00, 0xf4, 0x21, 0x00


	//----- nvinfo : EIATTR_KPARAM_INFO
	.align		4
.L_26:
        /*0088*/ 	.byte	0x04, 0x17
        /*008a*/ 	.short	(.L_28 - .L_27)
.L_27:
        /*008c*/ 	.word	0x00000000
        /*0090*/ 	.short	0x0003
        /*0092*/ 	.short	0x0018
        /*0094*/ 	.byte	0x00, 0xf4, 0x21, 0x00


	//----- nvinfo : EIATTR_KPARAM_INFO
	.align		4
.L_28:
        /*0098*/ 	.byte	0x04, 0x17
        /*009a*/ 	.short	(.L_30 - .L_29)
.L_29:
        /*009c*/ 	.word	0x00000000
        /*00a0*/ 	.short	0x0002
        /*00a2*/ 	.short	0x0010
        /*00a4*/ 	.byte	0x00, 0xf4, 0x21, 0x00


	//----- nvinfo : EIATTR_KPARAM_INFO
	.align		4
.L_30:
        /*00a8*/ 	.byte	0x04, 0x17
        /*00aa*/ 	.short	(.L_32 - .L_31)
.L_31:
        /*00ac*/ 	.word	0x00000000
        /*00b0*/ 	.short	0x0001
        /*00b2*/ 	.short	0x0008
        /*00b4*/ 	.byte	0x00, 0xf4, 0x21, 0x00


	//----- nvinfo : EIATTR_KPARAM_INFO
	.align		4
.L_32:
        /*00b8*/ 	.byte	0x04, 0x17
        /*00ba*/ 	.short	(.L_34 - .L_33)
.L_33:
        /*00bc*/ 	.word	0x00000000
        /*00c0*/ 	.short	0x0000
        /*00c2*/ 	.short	0x0000
        /*00c4*/ 	.byte	0x00, 0xf4, 0x21, 0x00


	//----- nvinfo : EIATTR_SPARSE_MMA_MASK
	.align		4
.L_34:
        /*00c8*/ 	.byte	0x03, 0x50
        /*00ca*/ 	.short	0x0000


	//----- nvinfo : EIATTR_MAXREG_COUNT
	.align		4
        /*00cc*/ 	.byte	0x03, 0x1b
        /*00ce*/ 	.short	0x00ff


	//----- nvinfo : EIATTR_EXIT_INSTR_OFFSETS
	.align		4
        /*00d0*/ 	.byte	0x04, 0x1c
        /*00d2*/ 	.short	(.L_36 - .L_35)


	//   ....[0]....
.L_35:
        /*00d4*/ 	.word	0x000004e0


	//----- nvinfo : EIATTR_REQNTID
	.align		4
.L_36:
        /*00d8*/ 	.byte	0x04, 0x10
        /*00da*/ 	.short	(.L_38 - .L_37)
.L_37:
        /*00dc*/ 	.word	0x00000080
        /*00e0*/ 	.word	0x00000001
        /*00e4*/ 	.word	0x00000001


	//----- nvinfo : EIATTR_CBANK_PARAM_SIZE
	.align		4
.L_38:
        /*00e8*/ 	.byte	0x03, 0x19
        /*00ea*/ 	.short	0x005c


	//----- nvinfo : EIATTR_PARAM_CBANK
	.align		4
        /*00ec*/ 	.byte	0x04, 0x0a
        /*00ee*/ 	.short	(.L_40 - .L_39)
	.align		4
.L_39:
        /*00f0*/ 	.word	index@(.nv.constant0.triton_poi_fused_add_native_group_norm_relu_30)
        /*00f4*/ 	.short	0x0210
        /*00f6*/ 	.short	0x005c


	//----- nvinfo : EIATTR_SW_WAR
	.align		4
.L_40:
        /*00f8*/ 	.byte	0x04, 0x36
        /*00fa*/ 	.short	(.L_42 - .L_41)
.L_41:
        /*00fc*/ 	.word	0x00000008
.L_42:


//--------------------- .nv.callgraph             --------------------------
	.section	.nv.callgraph,"",@"SHT_CUDA_CALLGRAPH"
	.align	4
	.sectionentsize	8
	.align		4
        /*0000*/ 	.word	0x00000000
	.align		4
        /*0004*/ 	.word	0xffffffff
	.align		4
        /*0008*/ 	.word	0x00000000
	.align		4
        /*000c*/ 	.word	0xfffffffe
	.align		4
        /*0010*/ 	.word	0x00000000
	.align		4
        /*0014*/ 	.word	0xfffffffd
	.align		4
        /*0018*/ 	.word	0x00000000
	.align		4
        /*001c*/ 	.word	0xfffffffc


//--------------------- .nv.constant4             --------------------------
	.section	.nv.constant4,"a",@progbits
	.align	8
	.align		8
.nv.constant4:
        /*0000*/ 	.dword	_$_str


//--------------------- .text.triton_poi_fused_add_native_group_norm_relu_30 --------------------------
	.section	.text.triton_poi_fused_add_native_group_norm_relu_30,"ax",@progbits
	.align	128
        .global         triton_poi_fused_add_native_group_norm_relu_30
        .type           triton_poi_fused_add_native_group_norm_relu_30,@function
        .size           triton_poi_fused_add_native_group_norm_relu_30,(.L_x_1 - triton_poi_fused_add_native_group_norm_relu_30)
        .other          triton_poi_fused_add_native_group_norm_relu_30,@"STO_CUDA_ENTRY STV_DEFAULT"
triton_poi_fused_add_native_group_norm_relu_30:
.text.triton_poi_fused_add_native_group_norm_relu_30:
[----:B------:R-:W-:Y:S01]  /*0000*/  LDC R1, c[0x0][0x28] ;  /* 0x00000a00ff017b82 */ /* 0x000fe20000000800 */
[----:B------:R-:W1:Y:S07]  /*0010*/  S2R R0, SR_TID.X ;  /* 0x0000000000007919 */ /* 0x000e6e0000002100 */
[----:B------:R-:W2:Y:S01]  /*0020*/  LDC.64 R16, c[0x0][0x228] ;  /* 0x00008a00ff107b82 */ /* 0x000ea20000000a00 */
[----:B------:R-:W-:Y:S01]  /*0030*/  ULDC.64 UR4, c[0x0][0x208] ;  /* 0x0000820000047ab9 */ /* 0x000fe20000000a00 */
[----:B------:R-:W3:Y:S06]  /*0040*/  S2R R3, SR_CTAID.X ;  /* 0x0000000000037919 */ /* 0x000eec0000002500 */
[----:B------:R-:W4:Y:S08]  /*0050*/  LDC.64 R18, c[0x0][0x248] ;  /* 0x00009200ff127b82 */ /* 0x000f300000000a00 */
[----:B------:R-:W5:Y:S08]  /*0060*/  LDC.64 R12, c[0x0][0x240] ;  /* 0x00009000ff0c7b82 */ /* 0x000f700000000a00 */
[----:B------:R-:W2:Y:S01]  /*0070*/  LDC.64 R20, c[0x0][0x220] ;  /* 0x00008800ff147b82 */ /* 0x000ea20000000a00 */
[----:B-1----:R-:W-:-:S07]  /*0080*/  SHF.L.U32 R0, R0, 0x1, RZ ;  /* 0x0000000100007819 */ /* 0x002fce00000006ff */
[----:B------:R-:W1:Y:S01]  /*0090*/  LDC.64 R10, c[0x0][0x218] ;  /* 0x00008600ff0a7b82 */ /* 0x000e620000000a00 */
[----:B---3--:R-:W-:Y:S02]  /*00a0*/  SHF.R.S32.HI R5, RZ, 0x17, R3 ;  /* 0x00000017ff057819 */ /* 0x008fe40000011403 */
[----:B------:R-:W-:Y:S02]  /*00b0*/  LOP3.LUT R0, R0, 0xfe, RZ, 0xc0, !PT ;  /* 0x000000fe00007812 */ /* 0x000fe400078ec0ff */
[----:B------:R-:W-:-:S03]  /*00c0*/  SGXT R5, R5, 0x1 ;  /* 0x000000010505781a */ /* 0x000fc60000000200 */
[----:B------:R-:W3:Y:S01]  /*00d0*/  LDC.64 R6, c[0x0][0x258] ;  /* 0x00009600ff067b82 */ /* 0x000ee20000000a00 */
[----:B------:R-:W-:-:S04]  /*00e0*/  LEA R0, R3, R0, 0x8 ;  /* 0x0000000003007211 */ /* 0x000fc800078e40ff */
[CC--:B------:R-:W-:Y:S02]  /*00f0*/  LEA.HI R2, R5.reuse, R0.reuse, RZ, 0xa ;  /* 0x0000000005027211 */ /* 0x0c0fe400078f50ff */
[----:B------:R-:W-:Y:S01]  /*0100*/  LEA.HI R5, R5, R0, RZ, 0xe ;  /* 0x0000000005057211 */ /* 0x000fe200078f70ff */
[----:B------:R-:W1:Y:S01]  /*0110*/  LDC.64 R8, c[0x0][0x230] ;  /* 0x00008c00ff087b82 */ /* 0x000e620000000a00 */
[----:B------:R-:W-:Y:S02]  /*0120*/  LOP3.LUT R15, R2, 0xfffffc00, RZ, 0xc0, !PT ;  /* 0xfffffc00020f7812 */ /* 0x000fe400078ec0ff */
[----:B------:R-:W-:Y:S02]  /*0130*/  SHF.R.S32.HI R5, RZ, 0xe, R5 ;  /* 0x0000000eff057819 */ /* 0x000fe40000011405 */
[----:B------:R-:W-:-:S04]  /*0140*/  IADD3 R15, R0, -R15, RZ ;  /* 0x8000000f000f7210 */ /* 0x000fc80007ffe0ff */
[----:B------:R-:W-:-:S04]  /*0150*/  PRMT R2, R15, 0x9910, RZ ;  /* 0x000099100f027816 */ /* 0x000fc800000000ff */
[----:B------:R-:W-:-:S04]  /*0160*/  SHF.R.S32.HI R2, RZ, 0xf, R2 ;  /* 0x0000000fff027819 */ /* 0x000fc80000011402 */
[----:B------:R-:W-:-:S04]  /*0170*/  LOP3.LUT R2, R2, 0xffff, RZ, 0xc0, !PT ;  /* 0x0000ffff02027812 */ /* 0x000fc800078ec0ff */
[----:B------:R-:W-:-:S04]  /*0180*/  LEA.HI R2, R2, R15, RZ, 0x15 ;  /* 0x0000000f02027211 */ /* 0x000fc800078fa8ff */
[----:B------:R-:W-:Y:S02]  /*0190*/  PRMT R4, R2, 0x9910, RZ ;  /* 0x0000991002047816 */ /* 0x000fe400000000ff */
[----:B------:R-:W1:Y:S02]  /*01a0*/  LDC.64 R2, c[0x0][0x250] ;  /* 0x00009400ff027b82 */ /* 0x000e640000000a00 */
[----:B------:R-:W-:-:S04]  /*01b0*/  SHF.R.S32.HI R4, RZ, 0x5, R4 ;  /* 0x00000005ff047819 */ /* 0x000fc80000011404 */
[----:B------:R-:W-:-:S04]  /*01c0*/  PRMT R4, R4, 0x9910, RZ ;  /* 0x0000991004047816 */ /* 0x000fc800000000ff */
[----:B------:R-:W-:Y:S02]  /*01d0*/  LEA R23, R5, R4, 0x5 ;  /* 0x0000000405177211 */ /* 0x000fe400078e28ff */
[----:B------:R-:W3:Y:S03]  /*01e0*/  LDC.64 R4, c[0x0][0x260] ;  /* 0x00009800ff047b82 */ /* 0x000ee60000000a00 */
[----:B--2---:R-:W-:-:S06]  /*01f0*/  IMAD.WIDE R16, R23, 0x4, R16 ;  /* 0x0000000417107825 */ /* 0x004fcc00078e0210 */
[----:B------:R-:W2:Y:S01]  /*0200*/  LDG.E.EL R16, desc[UR4][R16.64] ;  /* 0x0000000410107981 */ /* 0x000ea2000c2e1900 */
[C---:B01----:R-:W-:Y:S02]  /*0210*/  IMAD.WIDE R24, R23.reuse, 0x4, R2 ;  /* 0x0000000417187825 */ /* 0x043fe400078e0202 */
[----:B------:R-:W0:Y:S03]  /*0220*/  LDC.64 R2, c[0x0][0x238] ;  /* 0x00008e00ff027b82 */ /* 0x000e260000000a00 */
[----:B------:R-:W2:Y:S01]  /*0230*/  LDG.E.EL R14, desc[UR4][R24.64] ;  /* 0x00000004180e7981 */ /* 0x000ea2000c2e1900 */
[----:B----4-:R-:W-:-:S04]  /*0240*/  IMAD.WIDE R18, R23, 0x4, R18 ;  /* 0x0000000417127825 */ /* 0x010fc800078e0212 */
[C---:B-----5:R-:W-:Y:S02]  /*0250*/  IMAD.WIDE R12, R0.reuse, 0x4, R12 ;  /* 0x00000004000c7825 */ /* 0x060fe400078e020c */
[----:B------:R-:W4:Y:S02]  /*0260*/  LDG.E.EL R18, desc[UR4][R18.64] ;  /* 0x0000000412127981 */ /* 0x000f24000c2e1900 */
[----:B------:R-:W-:Y:S02]  /*0270*/  IMAD.WIDE R20, R23, 0x4, R20 ;  /* 0x0000000417147825 */ /* 0x000fe400078e0214 */
[----:B------:R-:W4:Y:S02]  /*0280*/  LDG.E.64 R12, desc[UR4][R12.64] ;  /* 0x000000040c0c7981 */ /* 0x000f24000c1e1b00 */
[----:B------:R-:W-:Y:S02]  /*0290*/  IMAD.WIDE R10, R0, 0x4, R10 ;  /* 0x00000004000a7825 */ /* 0x000fe400078e020a */
[----:B------:R-:W5:Y:S02]  /*02a0*/  LDG.E.EL R20, desc[UR4][R20.64] ;  /* 0x0000000414147981 */ /* 0x000f64000c2e1900 */
[----:B---3--:R-:W-:-:S02]  /*02b0*/  IMAD.WIDE R6, R15, 0x4, R6 ;  /* 0x000000040f067825 */ /* 0x008fc400078e0206 */
[----:B------:R-:W5:Y:S02]  /*02c0*/  LDG.E.64 R10, desc[UR4][R10.64] ;  /* 0x000000040a0a7981 */ /* 0x000f64000c1e1b00 */
[C---:B------:R-:W-:Y:S02]  /*02d0*/  IMAD.WIDE R4, R15.reuse, 0x4, R4 ;  /* 0x000000040f047825 */ /* 0x040fe400078e0204 */
[----:B------:R-:W3:Y:S02]  /*02e0*/  LDG.E.EL.64 R6, desc[UR4][R6.64] ;  /* 0x0000000406067981 */ /* 0x000ee4000c2e1b00 */
[C---:B------:R-:W-:Y:S02]  /*02f0*/  IMAD.WIDE R8, R15.reuse, 0x4, R8 ;  /* 0x000000040f087825 */ /* 0x040fe400078e0208 */
[----:B------:R-:W3:Y:S02]  /*0300*/  LDG.E.EL.64 R4, desc[UR4][R4.64] ;  /* 0x0000000404047981 */ /* 0x000ee4000c2e1b00 */
[----:B0-----:R-:W-:-:S02]  /*0310*/  IMAD.WIDE R2, R15, 0x4, R2 ;  /* 0x000000040f027825 */ /* 0x001fc400078e0202 */
[----:B------:R-:W3:Y:S04]  /*0320*/  LDG.E.EL.64 R8, desc[UR4][R8.64] ;  /* 0x0000000408087981 */ /* 0x000ee8000c2e1b00 */
[----:B------:R-:W3:Y:S01]  /*0330*/  LDG.E.EL.64 R2, desc[UR4][R2.64] ;  /* 0x0000000402027981 */ /* 0x000ee2000c2e1b00 */
[----:B------:R-:W-:-:S10]  /*0340*/  HFMA2.MMA R15, -RZ, RZ, 0.875, 0 ;  /* 0x3b000000ff0f7435 */ /* 0x000fd400000001ff */
[-C--:B--2---:R-:W-:Y:S01]  /*0350*/  FFMA R16, R16, R15.reuse, 9.9999997473787516356e-06 ;  /* 0x3727c5ac10107423 */ /* 0x084fe2000000000f */
[----:B------:R-:W-:-:S05]  /*0360*/  FFMA R17, R14, R15, 9.9999997473787516356e-06 ;  /* 0x3727c5ac0e117423 */ /* 0x000fca000000000f */
[----:B------:R-:W0:Y:S01]  /*0370*/  MUFU.RSQ R16, R16 ;  /* 0x0000001000107308 */ /* 0x000e220000001400 */
[----:B------:R-:W1:Y:S07]  /*0380*/  LDC.64 R14, c[0x0][0x210] ;  /* 0x00008400ff0e7b82 */ /* 0x000e6e0000000a00 */
[----:B------:R-:W2:Y:S01]  /*0390*/  MUFU.RSQ R17, R17 ;  /* 0x0000001100117308 */ /* 0x000ea20000001400 */
[--C-:B----4-:R-:W-:Y:S01]  /*03a0*/  FADD R22, R13, -R18.reuse ;  /* 0x800000120d167221 */ /* 0x110fe20000000000 */
[----:B------:R-:W-:Y:S01]  /*03b0*/  FADD R12, R12, -R18 ;  /* 0x800000120c0c7221 */ /* 0x000fe20000000000 */
[--C-:B-----5:R-:W-:Y:S01]  /*03c0*/  FADD R13, R11, -R20.reuse ;  /* 0x800000140b0d7221 */ /* 0x120fe20000000000 */
[----:B------:R-:W-:-:S03]  /*03d0*/  FADD R11, R10, -R20 ;  /* 0x800000140a0b7221 */ /* 0x000fc60000000000 */
[C---:B0-----:R-:W-:Y:S01]  /*03e0*/  FMUL R10, R16.reuse, R13 ;  /* 0x0000000d100a7220 */ /* 0x041fe20000400000 */
[C---:B--2---:R-:W-:Y:S01]  /*03f0*/  FMUL R22, R17.reuse, R22 ;  /* 0x0000001611167220 */ /* 0x044fe20000400000 */
[----:B------:R-:W-:Y:S01]  /*0400*/  FMUL R13, R17, R12 ;  /* 0x0000000c110d7220 */ /* 0x000fe20000400000 */
[----:B------:R-:W-:Y:S02]  /*0410*/  FMUL R11, R16, R11 ;  /* 0x0000000b100b7220 */ /* 0x000fe40000400000 */
[----:B---3--:R-:W-:Y:S01]  /*0420*/  FFMA R5, R7, R22, R5 ;  /* 0x0000001607057223 */ /* 0x008fe20000000005 */
[----:B------:R-:W-:Y:S01]  /*0430*/  FFMA R4, R6, R13, R4 ;  /* 0x0000000d06047223 */ /* 0x000fe20000000004 */
[----:B------:R-:W-:Y:S01]  /*0440*/  FFMA R10, R9, R10, R3 ;  /* 0x0000000a090a7223 */ /* 0x000fe20000000003 */
[----:B------:R-:W-:-:S04]  /*0450*/  FFMA R11, R8, R11, R2 ;  /* 0x0000000b080b7223 */ /* 0x000fc80000000002 */
[----:B------:R-:W-:Y:S01]  /*0460*/  FSETP.GEU.AND P1, PT, R10, -R5, PT ;  /* 0x800000050a00720b */ /* 0x000fe20003f2e000 */
[----:B------:R-:W-:Y:S01]  /*0470*/  FADD R5, R5, R10 ;  /* 0x0000000a05057221 */ /* 0x000fe20000000000 */
[----:B------:R-:W-:Y:S01]  /*0480*/  FADD R2, R4, R11 ;  /* 0x0000000b04027221 */ /* 0x000fe20000000000 */
[----:B------:R-:W-:Y:S01]  /*0490*/  FSETP.GEU.AND P0, PT, R11, -R4, PT ;  /* 0x800000040b00720b */ /* 0x000fe20003f0e000 */
[----:B-1----:R-:W-:Y:S02]  /*04a0*/  IMAD.WIDE R14, R0, 0x4, R14 ;  /* 0x00000004000e7825 */ /* 0x002fe400078e020e */
[----:B------:R-:W-:Y:S02]  /*04b0*/  FSEL R3, R5, RZ, P1 ;  /* 0x000000ff05037208 */ /* 0x000fe40000800000 */
[----:B------:R-:W-:-:S05]  /*04c0*/  FSEL R2, R2, RZ, P0 ;  /* 0x000000ff02027208 */ /* 0x000fca0000000000 */
[----:B------:R-:W-:Y:S01]  /*04d0*/  STG.E.64 desc[UR4][R14.64], R2 ;  /* 0x000000020e007986 */ /* 0x000fe2000c101b04 */
[----:B------:R-:W-:Y:S05]  /*04e0*/  EXIT ;  /* 0x000000000000794d */ /* 0x000fea0003800000 */
.L_x_0:
[----:B------:R-:W-:-:S00]  /*04f0*/  BRA `(.L_x_0) ;  /* 0xfffffffc00fc7947 */ /* 0x000fc0000383ffff */
[----:B------:R-:W-:-:S00]  /*0500*/  NOP ;  /* 0x0000000000007918 */ /* 0x000fc00000000000 */
[----:B------:R-:W-:-:S00]  /*0510*/  NOP ;  /* 0x0000000000007918 */ /* 0x000fc00000000000 */
[----:B------:R-:W-:-:S00]  /*0520*/  NOP ;  /* 0x0000000000007918 */ /* 0x000fc00000000000 */
[----:B------:R-:W-:-:S00]  /*0530*/  NOP ;  /* 0x0000000000007918 */ /* 0x000fc00000000000 */
[----:B------:R-:W-:-:S00]  /*0540*/  NOP ;  /* 0x0000000000007918 */ /* 0x000fc00000000000 */
[----:B------:R-:W-:-:S00]  /*0550*/  NOP ;  /* 0x0000000000007918 */ /* 0x000fc00000000000 */
[----:B------:R-:W-:-:S00]  /*0560*/  NOP ;  /* 0x0000000000007918 */ /* 0x000fc00000000000 */
[----:B------:R-:W-:-:S00]  /*0570*/  NOP ;  /* 0x0000000000007918 */ /* 0x000fc00000000000 */
.L_x_1:


//--------------------- .nv.global.init           --------------------------
	.section	.nv.global.init,"aw",@progbits
.nv.global.init:
	.type		_$_str,@object
	.size		_$_str,(.L_0 - _$_str)
_$_str:
        /*0000*/ 	.byte	0x5f, 0x5f, 0x43, 0x55, 0x44, 0x41, 0x5f, 0x46, 0x54, 0x5a, 0x00
.L_0:


//--------------------- .nv.constant0.triton_poi_fused_add_native_group_norm_relu_30 --------------------------
	.section	.nv.constant0.triton_poi_fused_add_native_group_norm_relu_30,"a",@progbits
	.sectionflags	@""
	.align	4
.nv.constant0.triton_poi_fused_add_native_group_norm_relu_30:
	.zero		620
